//
// Generated by NVIDIA NVVM Compiler
//
// Compiler Build ID: CL-36424714
// Cuda compilation tools, release 13.0, V13.0.88
// Based on NVVM 20.0.0
//

.version 9.0
.target sm_100
.address_size 64

	// .globl	_Z23direct_add_multi_KernelPfS_S_iiiii

.visible .entry _Z23direct_add_multi_KernelPfS_S_iiiii(
	.param .u64 .ptr .align 1 _Z23direct_add_multi_KernelPfS_S_iiiii_param_0,
	.param .u64 .ptr .align 1 _Z23direct_add_multi_KernelPfS_S_iiiii_param_1,
	.param .u64 .ptr .align 1 _Z23direct_add_multi_KernelPfS_S_iiiii_param_2,
	.param .u32 _Z23direct_add_multi_KernelPfS_S_iiiii_param_3,
	.param .u32 _Z23direct_add_multi_KernelPfS_S_iiiii_param_4,
	.param .u32 _Z23direct_add_multi_KernelPfS_S_iiiii_param_5,
	.param .u32 _Z23direct_add_multi_KernelPfS_S_iiiii_param_6,
	.param .u32 _Z23direct_add_multi_KernelPfS_S_iiiii_param_7
)
{
	.reg .pred 	%p<13>;
	.reg .b32 	%r<26>;
	.reg .b64 	%rd<5>;

	ld.param.u64 	%rd1, [_Z23direct_add_multi_KernelPfS_S_iiiii_param_0];
	ld.param.u32 	%r10, [_Z23direct_add_multi_KernelPfS_S_iiiii_param_3];
	ld.param.u32 	%r6, [_Z23direct_add_multi_KernelPfS_S_iiiii_param_4];
	ld.param.u32 	%r7, [_Z23direct_add_multi_KernelPfS_S_iiiii_param_5];
	ld.param.u32 	%r8, [_Z23direct_add_multi_KernelPfS_S_iiiii_param_6];
	ld.param.u32 	%r9, [_Z23direct_add_multi_KernelPfS_S_iiiii_param_7];
	mov.u32 	%r11, %ntid.y;
	mov.u32 	%r12, %ctaid.y;
	mov.u32 	%r13, %tid.y;
	mad.lo.s32 	%r1, %r11, %r12, %r13;
	mov.u32 	%r14, %ntid.x;
	mov.u32 	%r15, %ctaid.x;
	mov.u32 	%r16, %tid.x;
	mad.lo.s32 	%r17, %r14, %r15, %r16;
	setp.ge.s32 	%p1, %r1, %r10;
	mul.lo.s32 	%r18, %r7, %r6;
	setp.ge.s32 	%p2, %r17, %r18;
	or.pred  	%p3, %p1, %p2;
	@%p3 bra 	$L__BB0_3;
	div.s32 	%r19, %r17, %r7;
	mul.lo.s32 	%r20, %r19, %r7;
	sub.s32 	%r21, %r17, %r20;
	sub.s32 	%r4, %r19, %r8;
	sub.s32 	%r5, %r21, %r9;
	setp.gt.s32 	%p4, %r4, -1;
	setp.lt.s32 	%p5, %r4, %r6;
	and.pred  	%p6, %p4, %p5;
	setp.gt.s32 	%p7, %r5, -1;
	setp.lt.s32 	%p8, %r5, %r7;
	and.pred  	%p9, %p7, %p8;
	and.pred  	%p11, %p6, %p9;
	not.pred 	%p12, %p11;
	@%p12 bra 	$L__BB0_3;
	mul.lo.s32 	%r22, %r18, %r1;
	mad.lo.s32 	%r23, %r4, %r7, %r22;
	add.s32 	%r24, %r23, %r5;
	cvta.to.global.u64 	%rd2, %rd1;
	mul.wide.s32 	%rd3, %r24, 4;
	add.s64 	%rd4, %rd2, %rd3;
	mov.b32 	%r25, 2143289344;
	st.global.u32 	[%rd4], %r25;
$L__BB0_3:
	ret;

}


// ===== COMPILED SASS (sm_100) =====

	.target	sm_100

	.elftype	@"ET_EXEC"


//--------------------- .note.nv.tkinfo           --------------------------
	.section	.note.nv.tkinfo,"",@"SHT_NOTE"
	.sectionflags	@"SHF_NOTE_NV_TKINFO"
	.tkinfo
        /*0018*/ 	.word	0x00000002
        /*0030*/ 	.string	""
        /*0030*/ 	.string	"ptxas"
        /*0030*/ 	.string	"Cuda compilation tools, release 13.0, V13.0.88"
        /*0030*/ 	.string	"Build cuda_13.0.r13.0/compiler.36424714_0"
        /*0030*/ 	.string	"-arch sm_100 -m 64 "



//--------------------- .note.nv.cuinfo           --------------------------
	.section	.note.nv.cuinfo,"",@"SHT_NOTE"
	.sectionflags	@"SHF_NOTE_NV_CUINFO"
        /*0018*/ 	.short	0x0002
        /*001a*/ 	.short	0x0064
        /*001c*/ 	.short	0x0082
	.zero		2


//--------------------- .nv.info                  --------------------------
	.section	.nv.info,"",@"SHT_CUDA_INFO"
	.align	4


	//----- nvinfo : EIATTR_REGCOUNT
	.align		4
        /*0000*/ 	.byte	0x04, 0x2f
        /*0002*/ 	.short	(.L_1 - .L_0)
	.align		4
.L_0:
        /*0004*/ 	.word	index@(_Z23direct_add_multi_KernelPfS_S_iiiii)
        /*0008*/ 	.word	0x0000000e


	//----- nvinfo : EIATTR_FRAME_SIZE
	.align		4
.L_1:
        /*000c*/ 	.byte	0x04, 0x11
        /*000e*/ 	.short	(.L_3 - .L_2)
	.align		4
.L_2:
        /*0010*/ 	.word	index@(_Z23direct_add_multi_KernelPfS_S_iiiii)
        /*0014*/ 	.word	0x00000000


	//----- nvinfo : EIATTR_MIN_STACK_SIZE
	.align		4
.L_3:
        /*0018*/ 	.byte	0x04, 0x12
        /*001a*/ 	.short	(.L_5 - .L_4)
	.align		4
.L_4:
        /*001c*/ 	.word	index@(_Z23direct_add_multi_KernelPfS_S_iiiii)
        /*0020*/ 	.word	0x00000000
.L_5:


//--------------------- .nv.compat                --------------------------
	.section	.nv.compat,"",@"SHT_CUDA_COMPAT_INFO"
	.align	4
        /*0000*/ 	.byte	0x02, 0x09, 0x00, 0x00, 0x02, 0x02, 0x01, 0x00, 0x02, 0x05, 0x05, 0x00, 0x03, 0x07, 0x01, 0x01
        /*0010*/ 	.byte	0x02, 0x03, 0x00, 0x00, 0x02, 0x06, 0x01, 0x00, 0x04, 0x0b, 0x08, 0x00, 0x09, 0x00, 0x00, 0x00
        /*0020*/ 	.byte	0x00, 0x00, 0x00, 0x00


//--------------------- .nv.info._Z23direct_add_multi_KernelPfS_S_iiiii --------------------------
	.section	.nv.info._Z23direct_add_multi_KernelPfS_S_iiiii,"",@"SHT_CUDA_INFO"
	.sectionflags	@""
	.align	4


	//----- nvinfo : EIATTR_CUDA_API_VERSION
	.align		4
        /*0000*/ 	.byte	0x04, 0x37
        /*0002*/ 	.short	(.L_7 - .L_6)
.L_6:
        /*0004*/ 	.word	0x00000082


	//----- nvinfo : EIATTR_KPARAM_INFO
	.align		4
.L_7:
        /*0008*/ 	.byte	0x04, 0x17
        /*000a*/ 	.short	(.L_9 - .L_8)
.L_8:
        /*000c*/ 	.word	0x00000000
        /*0010*/ 	.short	0x0007
        /*0012*/ 	.short	0x0028
        /*0014*/ 	.byte	0x00, 0xf0, 0x11, 0x00


	//----- nvinfo : EIATTR_KPARAM_INFO
	.align		4
.L_9:
        /*0018*/ 	.byte	0x04, 0x17
        /*001a*/ 	.short	(.L_11 - .L_10)
.L_10:
        /*001c*/ 	.word	0x00000000
        /*0020*/ 	.short	0x0006
        /*0022*/ 	.short	0x0024
        /*0024*/ 	.byte	0x00, 0xf0, 0x11, 0x00


	//----- nvinfo : EIATTR_KPARAM_INFO
	.align		4
.L_11:
        /*0028*/ 	.byte	0x04, 0x17
        /*002a*/ 	.short	(.L_13 - .L_12)
.L_12:
        /*002c*/ 	.word	0x00000000
        /*0030*/ 	.short	0x0005
        /*0032*/ 	.short	0x0020
        /*0034*/ 	.byte	0x00, 0xf0, 0x11, 0x00


	//----- nvinfo : EIATTR_KPARAM_INFO
	.align		4
.L_13:
        /*0038*/ 	.byte	0x04, 0x17
        /*003a*/ 	.short	(.L_15 - .L_14)
.L_14:
        /*003c*/ 	.word	0x00000000
        /*0040*/ 	.short	0x0004
        /*0042*/ 	.short	0x001c
        /*0044*/ 	.byte	0x00, 0xf0, 0x11, 0x00


	//----- nvinfo : EIATTR_KPARAM_INFO
	.align		4
.L_15:
        /*0048*/ 	.byte	0x04, 0x17
        /*004a*/ 	.short	(.L_17 - .L_16)
.L_16:
        /*004c*/ 	.word	0x00000000
        /*0050*/ 	.short	0x0003
        /*0052*/ 	.short	0x0018
        /*0054*/ 	.byte	0x00, 0xf0, 0x11, 0x00


	//----- nvinfo : EIATTR_KPARAM_INFO
	.align		4
.L_17:
        /*0058*/ 	.byte	0x04, 0x17
        /*005a*/ 	.short	(.L_19 - .L_18)
.L_18:
        /*005c*/ 	.word	0x00000000
        /*0060*/ 	.short	0x0002
        /*0062*/ 	.short	0x0010
        /*0064*/ 	.byte	0x00, 0xf5, 0x21, 0x00


	//----- nvinfo : EIATTR_KPARAM_INFO
	.align		4
.L_19:
        /*0068*/ 	.byte	0x04, 0x17
        /*006a*/ 	.short	(.L_21 - .L_20)
.L_20:
        /*006c*/ 	.word	0x00000000
        /*0070*/ 	.short	0x0001
        /*0072*/ 	.short	0x0008
        /*0074*/ 	.byte	0x00, 0xf5, 0x21, 0x00


	//----- nvinfo : EIATTR_KPARAM_INFO
	.align		4
.L_21:
        /*0078*/ 	.byte	0x04, 0x17
        /*007a*/ 	.short	(.L_23 - .L_22)
.L_22:
        /*007c*/ 	.word	0x00000000
        /*0080*/ 	.short	0x0000
        /*0082*/ 	.short	0x0000
        /*0084*/ 	.byte	0x00, 0xf5, 0x21, 0x00


	//----- nvinfo : EIATTR_SPARSE_MMA_MASK
	.align		4
.L_23:
        /*0088*/ 	.byte	0x03, 0x50
        /*008a*/ 	.short	0x0000


	//----- nvinfo : EIATTR_MAXREG_COUNT
	.align		4
        /*008c*/ 	.byte	0x03, 0x1b
        /*008e*/ 	.short	0x00ff


	//----- nvinfo : EIATTR_MERCURY_ISA_VERSION
	.align		4
        /*0090*/ 	.byte	0x03, 0x5f
        /*0092*/ 	.short	0x0101


	//----- nvinfo : EIATTR_VRC_CTA_INIT_COUNT
	.align		4
        /*0094*/ 	.byte	0x02, 0x4a
	.zero		1
	.zero		1


	//----- nvinfo : EIATTR_EXIT_INSTR_OFFSETS
	.align		4
        /*0098*/ 	.byte	0x04, 0x1c
        /*009a*/ 	.short	(.L_25 - .L_24)


	//   ....[0]....
.L_24:
        /*009c*/ 	.word	0x000000e0


	//   ....[1]....
        /*00a0*/ 	.word	0x00000310


	//   ....[2]....
        /*00a4*/ 	.word	0x000003a0


	//----- nvinfo : EIATTR_CBANK_PARAM_SIZE
	.align		4
.L_25:
        /*00a8*/ 	.byte	0x03, 0x19
        /*00aa*/ 	.short	0x002c


	//----- nvinfo : EIATTR_PARAM_CBANK
	.align		4
        /*00ac*/ 	.byte	0x04, 0x0a
        /*00ae*/ 	.short	(.L_27 - .L_26)
	.align		4
.L_26:
        /*00b0*/ 	.word	index@(.nv.constant0._Z23direct_add_multi_KernelPfS_S_iiiii)
        /*00b4*/ 	.short	0x0380
        /*00b6*/ 	.short	0x002c


	//----- nvinfo : EIATTR_SW_WAR
	.align		4
.L_27:
        /*00b8*/ 	.byte	0x04, 0x36
        /*00ba*/ 	.short	(.L_29 - .L_28)
.L_28:
        /*00bc*/ 	.word	0x00000008
.L_29:


//--------------------- .nv.callgraph             --------------------------
	.section	.nv.callgraph,"",@"SHT_CUDA_CALLGRAPH"
	.align	4
	.sectionentsize	8
	.align		4
        /*0000*/ 	.word	0x00000000
	.align		4
        /*0004*/ 	.word	0xffffffff
	.align		4
        /*0008*/ 	.word	0x00000000
	.align		4
        /*000c*/ 	.word	0xfffffffe
	.align		4
        /*0010*/ 	.word	0x00000000
	.align		4
        /*0014*/ 	.word	0xfffffffd
	.align		4
        /*0018*/ 	.word	0x00000000
	.align		4
        /*001c*/ 	.word	0xfffffffc


//--------------------- .text._Z23direct_add_multi_KernelPfS_S_iiiii --------------------------
	.section	.text._Z23direct_add_multi_KernelPfS_S_iiiii,"ax",@progbits
	.align	128
        .global         _Z23direct_add_multi_KernelPfS_S_iiiii
        .type           _Z23direct_add_multi_KernelPfS_S_iiiii,@function
        .size           _Z23direct_add_multi_KernelPfS_S_iiiii,(.L_x_1 - _Z23direct_add_multi_KernelPfS_S_iiiii)
        .other          _Z23direct_add_multi_KernelPfS_S_iiiii,@"STO_CUDA_ENTRY STV_DEFAULT"
_Z23direct_add_multi_KernelPfS_S_iiiii:
.text._Z23direct_add_multi_KernelPfS_S_iiiii:
[----:B------:R-:W-:Y:S01]  /*0000*/  LDC R1, c[0x0][0x37c] ;  /* 0x0000df00ff017b82 */ /* 0x000fe20000000800 */
[----:B------:R-:W0:Y:S07]  /*0010*/  S2R R7, SR_CTAID.X ;  /* 0x0000000000077919 */ /* 0x000e2e0000002500 */
[----:B------:R-:W1:Y:S01]  /*0020*/  LDC R0, c[0x0][0x3a0] ;  /* 0x0000e800ff007b82 */ /* 0x000e620000000800 */
[----:B------:R-:W2:Y:S01]  /*0030*/  LDCU UR4, c[0x0][0x364] ;  /* 0x00006c80ff0477ac */ /* 0x000ea20008000800 */
[----:B------:R-:W0:Y:S01]  /*0040*/  S2R R2, SR_TID.X ;  /* 0x0000000000027919 */ /* 0x000e220000002100 */
[----:B------:R-:W0:Y:S01]  /*0050*/  LDCU UR5, c[0x0][0x360] ;  /* 0x00006c00ff0577ac */ /* 0x000e220008000800 */
[----:B------:R-:W2:Y:S01]  /*0060*/  S2R R3, SR_CTAID.Y ;  /* 0x0000000000037919 */ /* 0x000ea20000002600 */
[----:B------:R-:W1:Y:S01]  /*0070*/  LDCU.64 UR6, c[0x0][0x398] ;  /* 0x00007300ff0677ac */ /* 0x000e620008000a00 */
[----:B------:R-:W2:Y:S01]  /*0080*/  S2R R4, SR_TID.Y ;  /* 0x0000000000047919 */ /* 0x000ea20000002200 */
[----:B0-----:R-:W-:-:S02]  /*0090*/  IMAD R7, R7, UR5, R2 ;  /* 0x0000000507077c24 */ /* 0x001fc4000f8e0202 */
[----:B-1----:R-:W-:-:S05]  /*00a0*/  IMAD R2, R0, UR7, RZ ;  /* 0x0000000700027c24 */ /* 0x002fca000f8e02ff */
[----:B------:R-:W-:Y:S01]  /*00b0*/  ISETP.GE.AND P0, PT, R7, R2, PT ;  /* 0x000000020700720c */ /* 0x000fe20003f06270 */
[----:B--2---:R-:W-:-:S05]  /*00c0*/  IMAD R3, R3, UR4, R4 ;  /* 0x0000000403037c24 */ /* 0x004fca000f8e0204 */
[----:B------:R-:W-:-:S13]  /*00d0*/  ISETP.GE.OR P0, PT, R3, UR6, P0 ;  /* 0x0000000603007c0c */ /* 0x000fda0008706670 */
[----:B------:R-:W-:Y:S05]  /*00e0*/  @P0 EXIT ;  /* 0x000000000000094d */ /* 0x000fea0003800000 */
[----:B------:R-:W-:Y:S01]  /*00f0*/  IABS R9, R0 ;  /* 0x0000000000097213 */ /* 0x000fe20000000000 */
[----:B------:R-:W0:Y:S03]  /*0100*/  LDCU UR4, c[0x0][0x3a4] ;  /* 0x00007480ff0477ac */ /* 0x000e260008000800 */
[----:B------:R-:W1:Y:S01]  /*0110*/  I2F.RP R6, R9 ;  /* 0x0000000900067306 */ /* 0x000e620000209400 */
[----:B------:R-:W2:Y:S07]  /*0120*/  LDCU UR5, c[0x0][0x3a8] ;  /* 0x00007500ff0577ac */ /* 0x000eae0008000800 */
[----:B-1----:R-:W1:Y:S02]  /*0130*/  MUFU.RCP R6, R6 ;  /* 0x0000000600067308 */ /* 0x002e640000001000 */
[----:B-1----:R-:W-:-:S06]  /*0140*/  VIADD R4, R6, 0xffffffe ;  /* 0x0ffffffe06047836 */ /* 0x002fcc0000000000 */
[----:B------:R1:W3:Y:S02]  /*0150*/  F2I.FTZ.U32.TRUNC.NTZ R5, R4 ;  /* 0x0000000400057305 */ /* 0x0002e4000021f000 */
[----:B-1----:R-:W-:Y:S02]  /*0160*/  HFMA2 R4, -RZ, RZ, 0, 0 ;  /* 0x00000000ff047431 */ /* 0x002fe400000001ff */
[----:B---3--:R-:W-:-:S04]  /*0170*/  IMAD.MOV R8, RZ, RZ, -R5 ;  /* 0x000000ffff087224 */ /* 0x008fc800078e0a05 */
[----:B------:R-:W-:Y:S01]  /*0180*/  IMAD R11, R8, R9, RZ ;  /* 0x00000009080b7224 */ /* 0x000fe200078e02ff */
[----:B------:R-:W-:-:S03]  /*0190*/  IABS R8, R7 ;  /* 0x0000000700087213 */ /* 0x000fc60000000000 */
[----:B------:R-:W-:Y:S01]  /*01a0*/  IMAD.HI.U32 R5, R5, R11, R4 ;  /* 0x0000000b05057227 */ /* 0x000fe200078e0004 */
[----:B------:R-:W-:-:S04]  /*01b0*/  LOP3.LUT R4, R7, R0, RZ, 0x3c, !PT ;  /* 0x0000000007047212 */ /* 0x000fc800078e3cff */
[----:B------:R-:W-:Y:S01]  /*01c0*/  ISETP.GE.AND P1, PT, R4, RZ, PT ;  /* 0x000000ff0400720c */ /* 0x000fe20003f26270 */
[----:B------:R-:W-:-:S04]  /*01d0*/  IMAD.HI.U32 R5, R5, R8, RZ ;  /* 0x0000000805057227 */ /* 0x000fc800078e00ff */
[----:B------:R-:W-:-:S04]  /*01e0*/  IMAD.MOV R6, RZ, RZ, -R5 ;  /* 0x000000ffff067224 */ /* 0x000fc800078e0a05 */
[----:B------:R-:W-:-:S05]  /*01f0*/  IMAD R6, R9, R6, R8 ;  /* 0x0000000609067224 */ /* 0x000fca00078e0208 */
[----:B------:R-:W-:-:S13]  /*0200*/  ISETP.GT.U32.AND P2, PT, R9, R6, PT ;  /* 0x000000060900720c */ /* 0x000fda0003f44070 */
[-C--:B------:R-:W-:Y:S01]  /*0210*/  @!P2 IADD3 R6, PT, PT, R6, -R9.reuse, RZ ;  /* 0x800000090606a210 */ /* 0x080fe20007ffe0ff */
[----:B------:R-:W-:Y:S01]  /*0220*/  @!P2 VIADD R5, R5, 0x1 ;  /* 0x000000010505a836 */ /* 0x000fe20000000000 */
[----:B------:R-:W-:Y:S02]  /*0230*/  ISETP.NE.AND P2, PT, R0, RZ, PT ;  /* 0x000000ff0000720c */ /* 0x000fe40003f45270 */
[----:B------:R-:W-:-:S13]  /*0240*/  ISETP.GE.U32.AND P0, PT, R6, R9, PT ;  /* 0x000000090600720c */ /* 0x000fda0003f06070 */
[----:B------:R-:W-:-:S05]  /*0250*/  @P0 IADD3 R5, PT, PT, R5, 0x1, RZ ;  /* 0x0000000105050810 */ /* 0x000fca0007ffe0ff */
[----:B------:R-:W-:Y:S01]  /*0260*/  @!P1 IMAD.MOV R5, RZ, RZ, -R5 ;  /* 0x000000ffff059224 */ /* 0x000fe200078e0a05 */
[----:B------:R-:W-:-:S04]  /*0270*/  @!P2 LOP3.LUT R5, RZ, R0, RZ, 0x33, !PT ;  /* 0x00000000ff05a212 */ /* 0x000fc800078e33ff */
[C---:B------:R-:W-:Y:S01]  /*0280*/  IADD3 R4, PT, PT, -R5.reuse, RZ, RZ ;  /* 0x000000ff05047210 */ /* 0x040fe20007ffe1ff */
[----:B0-----:R-:W-:-:S04]  /*0290*/  VIADD R6, R5, -UR4 ;  /* 0x8000000405067c36 */ /* 0x001fc80008000000 */
[----:B------:R-:W-:Y:S01]  /*02a0*/  IMAD R7, R0, R4, R7 ;  /* 0x0000000400077224 */ /* 0x000fe200078e0207 */
[----:B------:R-:W-:-:S04]  /*02b0*/  ISETP.GE.AND P0, PT, R6, UR7, PT ;  /* 0x0000000706007c0c */ /* 0x000fc8000bf06270 */
[----:B--2---:R-:W-:Y:S02]  /*02c0*/  IADD3 R7, PT, PT, R7, -UR5, RZ ;  /* 0x8000000507077c10 */ /* 0x004fe4000fffe0ff */
[----:B------:R-:W-:Y:S02]  /*02d0*/  ISETP.GT.AND P0, PT, R6, -0x1, !P0 ;  /* 0xffffffff0600780c */ /* 0x000fe40004704270 */
[----:B------:R-:W-:-:S04]  /*02e0*/  ISETP.GE.AND P1, PT, R7, R0, PT ;  /* 0x000000000700720c */ /* 0x000fc80003f26270 */
[----:B------:R-:W-:-:S04]  /*02f0*/  ISETP.GT.AND P1, PT, R7, -0x1, !P1 ;  /* 0xffffffff0700780c */ /* 0x000fc80004f24270 */
[----:B------:R-:W-:-:S13]  /*0300*/  PLOP3.LUT P0, PT, P0, P1, PT, 0x80, 0x8 ;  /* 0x000000000008781c */ /* 0x000fda0000703070 */
[----:B------:R-:W-:Y:S05]  /*0310*/  @!P0 EXIT ;  /* 0x000000000000894d */ /* 0x000fea0003800000 */
[----:B------:R-:W0:Y:S01]  /*0320*/  LDC.64 R4, c[0x0][0x380] ;  /* 0x0000e000ff047b82 */ /* 0x000e220000000a00 */
[----:B------:R-:W1:Y:S01]  /*0330*/  LDCU.64 UR4, c[0x0][0x358] ;  /* 0x00006b00ff0477ac */ /* 0x000e620008000a00 */
[----:B------:R-:W-:-:S04]  /*0340*/  IMAD R3, R3, R2, RZ ;  /* 0x0000000203037224 */ /* 0x000fc800078e02ff */
[----:B------:R-:W-:-:S04]  /*0350*/  IMAD R3, R6, R0, R3 ;  /* 0x0000000006037224 */ /* 0x000fc800078e0203 */
[----:B------:R-:W-:Y:S01]  /*0360*/  IMAD.IADD R3, R7, 0x1, R3 ;  /* 0x0000000107037824 */ /* 0x000fe200078e0203 */
[----:B------:R-:W-:-:S03]  /*0370*/  MOV R7, 0x7fc00000 ;  /* 0x7fc0000000077802 */ /* 0x000fc60000000f00 */
[----:B0-----:R-:W-:-:S05]  /*0380*/  IMAD.WIDE R2, R3, 0x4, R4 ;  /* 0x0000000403027825 */ /* 0x001fca00078e0204 */
[----:B-1----:R-:W-:Y:S01]  /*0390*/  STG.E desc[UR4][R2.64], R7 ;  /* 0x0000000702007986 */ /* 0x002fe2000c101904 */
[----:B------:R-:W-:Y:S05]  /*03a0*/  EXIT ;  /* 0x000000000000794d */ /* 0x000fea0003800000 */
.L_x_0:
[----:B------:R-:W-:-:S00]  /*03b0*/  BRA `(.L_x_0) ;  /* 0xfffffffc00fc7947 */ /* 0x000fc0000383ffff */
[----:B------:R-:W-:-:S00]  /*03c0*/  NOP ;  /* 0x0000000000007918 */ /* 0x000fc00000000000 */
        /* <DEDUP_REMOVED lines=11> */
.L_x_1:


//--------------------- .nv.shared.reserved.0     --------------------------
	.section	.nv.shared.reserved.0,"aw",@nobits
	.weak		__nv_reservedSMEM_offset_0_alias
	.size		__nv_reservedSMEM_offset_0_alias, 0, 64
	.other		__nv_reservedSMEM_offset_0_alias,@"STO_CUDA_RESERVED_SHARED STV_DEFAULT"
__nv_reservedSMEM_offset_0_alias:
	.zero		0
	.zero		64


//--------------------- .nv.constant0._Z23direct_add_multi_KernelPfS_S_iiiii --------------------------
	.section	.nv.constant0._Z23direct_add_multi_KernelPfS_S_iiiii,"a",@progbits
	.sectionflags	@""
	.align	4
.nv.constant0._Z23direct_add_multi_KernelPfS_S_iiiii:
	.zero		940


//--------------------- SYMBOLS --------------------------

	.type		.nv.reservedSmem.offset0,@object
	.size		.nv.reservedSmem.offset0,0x4
